//
// Generated by NVIDIA NVVM Compiler
//
// Compiler Build ID: CL-36424714
// Cuda compilation tools, release 13.0, V13.0.88
// Based on NVVM 20.0.0
//

.version 9.0
.target sm_100
.address_size 64

	// .globl	_Z3sumPKiiPi

.visible .entry _Z3sumPKiiPi(
	.param .u64 .ptr .align 1 _Z3sumPKiiPi_param_0,
	.param .u32 _Z3sumPKiiPi_param_1,
	.param .u64 .ptr .align 1 _Z3sumPKiiPi_param_2
)
{
	.reg .b32 	%r<7>;
	.reg .b64 	%rd<7>;

	ld.param.u64 	%rd1, [_Z3sumPKiiPi_param_0];
	ld.param.u64 	%rd2, [_Z3sumPKiiPi_param_2];
	cvta.to.global.u64 	%rd3, %rd2;
	cvta.to.global.u64 	%rd4, %rd1;
	mov.u32 	%r1, %tid.x;
	mov.u32 	%r2, %ntid.x;
	mov.u32 	%r3, %ctaid.x;
	mad.lo.s32 	%r4, %r2, %r3, %r1;
	mul.wide.s32 	%rd5, %r4, 4;
	add.s64 	%rd6, %rd4, %rd5;
	ld.global.nc.u32 	%r5, [%rd6];
	atom.global.add.u32 	%r6, [%rd3], %r5;
	bar.sync 	0;
	ret;

}


// ===== COMPILED SASS (sm_100) =====

	.target	sm_100

	.elftype	@"ET_EXEC"


//--------------------- .note.nv.tkinfo           --------------------------
	.section	.note.nv.tkinfo,"",@"SHT_NOTE"
	.sectionflags	@"SHF_NOTE_NV_TKINFO"
	.tkinfo
        /*0018*/ 	.word	0x00000002
        /*0030*/ 	.string	""
        /*0030*/ 	.string	"ptxas"
        /*0030*/ 	.string	"Cuda compilation tools, release 13.0, V13.0.88"
        /*0030*/ 	.string	"Build cuda_13.0.r13.0/compiler.36424714_0"
        /*0030*/ 	.string	"-arch sm_100 -m 64 "



//--------------------- .note.nv.cuinfo           --------------------------
	.section	.note.nv.cuinfo,"",@"SHT_NOTE"
	.sectionflags	@"SHF_NOTE_NV_CUINFO"
        /*0018*/ 	.short	0x0002
        /*001a*/ 	.short	0x0064
        /*001c*/ 	.short	0x0082
	.zero		2


//--------------------- .nv.info                  --------------------------
	.section	.nv.info,"",@"SHT_CUDA_INFO"
	.align	4


	//----- nvinfo : EIATTR_REGCOUNT
	.align		4
        /*0000*/ 	.byte	0x04, 0x2f
        /*0002*/ 	.short	(.L_1 - .L_0)
	.align		4
.L_0:
        /*0004*/ 	.word	index@(_Z3sumPKiiPi)
        /*0008*/ 	.word	0x0000000a


	//----- nvinfo : EIATTR_FRAME_SIZE
	.align		4
.L_1:
        /*000c*/ 	.byte	0x04, 0x11
        /*000e*/ 	.short	(.L_3 - .L_2)
	.align		4
.L_2:
        /*0010*/ 	.word	index@(_Z3sumPKiiPi)
        /*0014*/ 	.word	0x00000000


	//----- nvinfo : EIATTR_MIN_STACK_SIZE
	.align		4
.L_3:
        /*0018*/ 	.byte	0x04, 0x12
        /*001a*/ 	.short	(.L_5 - .L_4)
	.align		4
.L_4:
        /*001c*/ 	.word	index@(_Z3sumPKiiPi)
        /*0020*/ 	.word	0x00000000
.L_5:


//--------------------- .nv.compat                --------------------------
	.section	.nv.compat,"",@"SHT_CUDA_COMPAT_INFO"
	.align	4
        /*0000*/ 	.byte	0x02, 0x09, 0x00, 0x00, 0x02, 0x02, 0x01, 0x00, 0x02, 0x05, 0x05, 0x00, 0x03, 0x07, 0x01, 0x01
        /*0010*/ 	.byte	0x02, 0x03, 0x00, 0x00, 0x02, 0x06, 0x01, 0x00, 0x04, 0x0b, 0x08, 0x00, 0x09, 0x00, 0x00, 0x00
        /*0020*/ 	.byte	0x00, 0x00, 0x00, 0x00


//--------------------- .nv.info._Z3sumPKiiPi     --------------------------
	.section	.nv.info._Z3sumPKiiPi,"",@"SHT_CUDA_INFO"
	.sectionflags	@""
	.align	4


	//----- nvinfo : EIATTR_CUDA_API_VERSION
	.align		4
        /*0000*/ 	.byte	0x04, 0x37
        /*0002*/ 	.short	(.L_7 - .L_6)
.L_6:
        /*0004*/ 	.word	0x00000082


	//----- nvinfo : EIATTR_KPARAM_INFO
	.align		4
.L_7:
        /*0008*/ 	.byte	0x04, 0x17
        /*000a*/ 	.short	(.L_9 - .L_8)
.L_8:
        /*000c*/ 	.word	0x00000000
        /*0010*/ 	.short	0x0002
        /*0012*/ 	.short	0x0010
        /*0014*/ 	.byte	0x00, 0xf5, 0x21, 0x00


	//----- nvinfo : EIATTR_KPARAM_INFO
	.align		4
.L_9:
        /*0018*/ 	.byte	0x04, 0x17
        /*001a*/ 	.short	(.L_11 - .L_10)
.L_10:
        /*001c*/ 	.word	0x00000000
        /*0020*/ 	.short	0x0001
        /*0022*/ 	.short	0x0008
        /*0024*/ 	.byte	0x00, 0xf0, 0x11, 0x00


	//----- nvinfo : EIATTR_KPARAM_INFO
	.align		4
.L_11:
        /*0028*/ 	.byte	0x04, 0x17
        /*002a*/ 	.short	(.L_13 - .L_12)
.L_12:
        /*002c*/ 	.word	0x00000000
        /*0030*/ 	.short	0x0000
        /*0032*/ 	.short	0x0000
        /*0034*/ 	.byte	0x00, 0xf5, 0x21, 0x00


	//----- nvinfo : EIATTR_SPARSE_MMA_MASK
	.align		4
.L_13:
        /*0038*/ 	.byte	0x03, 0x50
        /*003a*/ 	.short	0x0000


	//----- nvinfo : EIATTR_MAXREG_COUNT
	.align		4
        /*003c*/ 	.byte	0x03, 0x1b
        /*003e*/ 	.short	0x00ff


	//----- nvinfo : EIATTR_NUM_BARRIERS
	.align		4
        /*0040*/ 	.byte	0x02, 0x4c
        /*0042*/ 	.byte	0x01
	.zero		1


	//----- nvinfo : EIATTR_MERCURY_ISA_VERSION
	.align		4
        /*0044*/ 	.byte	0x03, 0x5f
        /*0046*/ 	.short	0x0101


	//----- nvinfo : EIATTR_INT_WARP_WIDE_INSTR_OFFSETS
	.align		4
        /*0048*/ 	.byte	0x04, 0x31
        /*004a*/ 	.short	(.L_15 - .L_14)


	//   ....[0]....
.L_14:
        /*004c*/ 	.word	0x000000a0


	//   ....[1]....
        /*0050*/ 	.word	0x000000e0


	//----- nvinfo : EIATTR_VRC_CTA_INIT_COUNT
	.align		4
.L_15:
        /*0054*/ 	.byte	0x02, 0x4a
	.zero		1
	.zero		1


	//----- nvinfo : EIATTR_EXIT_INSTR_OFFSETS
	.align		4
        /*0058*/ 	.byte	0x04, 0x1c
        /*005a*/ 	.short	(.L_17 - .L_16)


	//   ....[0]....
.L_16:
        /*005c*/ 	.word	0x00000120


	//----- nvinfo : EIATTR_CBANK_PARAM_SIZE
	.align		4
.L_17:
        /*0060*/ 	.byte	0x03, 0x19
        /*0062*/ 	.short	0x0018


	//----- nvinfo : EIATTR_PARAM_CBANK
	.align		4
        /*0064*/ 	.byte	0x04, 0x0a
        /*0066*/ 	.short	(.L_19 - .L_18)
	.align		4
.L_18:
        /*0068*/ 	.word	index@(.nv.constant0._Z3sumPKiiPi)
        /*006c*/ 	.short	0x0380
        /*006e*/ 	.short	0x0018


	//----- nvinfo : EIATTR_SW_WAR
	.align		4
.L_19:
        /*0070*/ 	.byte	0x04, 0x36
        /*0072*/ 	.short	(.L_21 - .L_20)
.L_20:
        /*0074*/ 	.word	0x00000008
.L_21:


//--------------------- .nv.callgraph             --------------------------
	.section	.nv.callgraph,"",@"SHT_CUDA_CALLGRAPH"
	.align	4
	.sectionentsize	8
	.align		4
        /*0000*/ 	.word	0x00000000
	.align		4
        /*0004*/ 	.word	0xffffffff
	.align		4
        /*0008*/ 	.word	0x00000000
	.align		4
        /*000c*/ 	.word	0xfffffffe
	.align		4
        /*0010*/ 	.word	0x00000000
	.align		4
        /*0014*/ 	.word	0xfffffffd
	.align		4
        /*0018*/ 	.word	0x00000000
	.align		4
        /*001c*/ 	.word	0xfffffffc


//--------------------- .text._Z3sumPKiiPi        --------------------------
	.section	.text._Z3sumPKiiPi,"ax",@progbits
	.align	128
        .global         _Z3sumPKiiPi
        .type           _Z3sumPKiiPi,@function
        .size           _Z3sumPKiiPi,(.L_x_1 - _Z3sumPKiiPi)
        .other          _Z3sumPKiiPi,@"STO_CUDA_ENTRY STV_DEFAULT"
_Z3sumPKiiPi:
.text._Z3sumPKiiPi:
[----:B------:R-:W-:Y:S01]  /*0000*/  LDC R1, c[0x0][0x37c] ;  /* 0x0000df00ff017b82 */ /* 0x000fe20000000800 */
[----:B------:R-:W0:Y:S07]  /*0010*/  S2R R5, SR_TID.X ;  /* 0x0000000000057919 */ /* 0x000e2e0000002100 */
[----:B------:R-:W1:Y:S01]  /*0020*/  LDC.64 R2, c[0x0][0x380] ;  /* 0x0000e000ff027b82 */ /* 0x000e620000000a00 */
[----:B------:R-:W0:Y:S01]  /*0030*/  LDCU UR4, c[0x0][0x360] ;  /* 0x00006c00ff0477ac */ /* 0x000e220008000800 */
[----:B------:R-:W0:Y:S01]  /*0040*/  S2R R0, SR_CTAID.X ;  /* 0x0000000000007919 */ /* 0x000e220000002500 */
[----:B------:R-:W2:Y:S01]  /*0050*/  LDCU.64 UR6, c[0x0][0x358] ;  /* 0x00006b00ff0677ac */ /* 0x000ea20008000a00 */
[----:B0-----:R-:W-:-:S04]  /*0060*/  IMAD R5, R0, UR4, R5 ;  /* 0x0000000400057c24 */ /* 0x001fc8000f8e0205 */
[----:B-1----:R-:W-:-:S06]  /*0070*/  IMAD.WIDE R2, R5, 0x4, R2 ;  /* 0x0000000405027825 */ /* 0x002fcc00078e0202 */
[----:B--2---:R-:W2:Y:S01]  /*0080*/  LDG.E.CONSTANT R2, desc[UR6][R2.64] ;  /* 0x0000000602027981 */ /* 0x004ea2000c1e9900 */
[----:B------:R-:W0:Y:S01]  /*0090*/  LDC.64 R4, c[0x0][0x390] ;  /* 0x0000e400ff047b82 */ /* 0x000e220000000a00 */
[----:B------:R-:W-:Y:S01]  /*00a0*/  VOTEU.ANY UR4, UPT, PT ;  /* 0x0000000000047886 */ /* 0x000fe200038e0100 */
[----:B------:R-:W1:Y:S01]  /*00b0*/  S2R R0, SR_LANEID ;  /* 0x0000000000007919 */ /* 0x000e620000000000 */
[----:B------:R-:W-:-:S06]  /*00c0*/  UFLO.U32 UR4, UR4 ;  /* 0x00000004000472bd */ /* 0x000fcc00080e0000 */
[----:B-1----:R-:W-:Y:S01]  /*00d0*/  ISETP.EQ.U32.AND P0, PT, R0, UR4, PT ;  /* 0x0000000400007c0c */ /* 0x002fe2000bf02070 */
[----:B--2---:R-:W1:Y:S02]  /*00e0*/  REDUX.SUM UR5, R2 ;  /* 0x00000000020573c4 */ /* 0x004e64000000c000 */
[----:B-1----:R-:W-:-:S10]  /*00f0*/  MOV R7, UR5 ;  /* 0x0000000500077c02 */ /* 0x002fd40008000f00 */
[----:B0-----:R-:W-:Y:S01]  /*0100*/  @P0 REDG.E.ADD.STRONG.GPU desc[UR6][R4.64], R7 ;  /* 0x000000070400098e */ /* 0x001fe2000c12e106 */
[----:B------:R-:W-:Y:S06]  /*0110*/  BAR.SYNC.DEFER_BLOCKING 0x0 ;  /* 0x0000000000007b1d */ /* 0x000fec0000010000 */
[----:B------:R-:W-:Y:S05]  /*0120*/  EXIT ;  /* 0x000000000000794d */ /* 0x000fea0003800000 */
.L_x_0:
[----:B------:R-:W-:-:S00]  /*0130*/  BRA `(.L_x_0) ;  /* 0xfffffffc00fc7947 */ /* 0x000fc0000383ffff */
[----:B------:R-:W-:-:S00]  /*0140*/  NOP ;  /* 0x0000000000007918 */ /* 0x000fc00000000000 */
        /* <DEDUP_REMOVED lines=11> */
.L_x_1:


//--------------------- .nv.shared.reserved.0     --------------------------
	.section	.nv.shared.reserved.0,"aw",@nobits
	.weak		__nv_reservedSMEM_offset_0_alias
	.size		__nv_reservedSMEM_offset_0_alias, 0, 64
	.other		__nv_reservedSMEM_offset_0_alias,@"STO_CUDA_RESERVED_SHARED STV_DEFAULT"
__nv_reservedSMEM_offset_0_alias:
	.zero		0
	.zero		64


//--------------------- .nv.constant0._Z3sumPKiiPi --------------------------
	.section	.nv.constant0._Z3sumPKiiPi,"a",@progbits
	.sectionflags	@""
	.align	4
.nv.constant0._Z3sumPKiiPi:
	.zero		920


//--------------------- SYMBOLS --------------------------

	.type		.nv.reservedSmem.offset0,@object
	.size		.nv.reservedSmem.offset0,0x4
